//
// Generated by NVIDIA NVVM Compiler
//
// Compiler Build ID: CL-36424714
// Cuda compilation tools, release 13.0, V13.0.88
// Based on NVVM 20.0.0
//

.version 9.0
.target sm_100
.address_size 64

	// .globl	_Z3dotiPdS_S_
// _ZZ3dotiPdS_S_E4temp has been demoted

.visible .entry _Z3dotiPdS_S_(
	.param .u32 _Z3dotiPdS_S__param_0,
	.param .u64 .ptr .align 1 _Z3dotiPdS_S__param_1,
	.param .u64 .ptr .align 1 _Z3dotiPdS_S__param_2,
	.param .u64 .ptr .align 1 _Z3dotiPdS_S__param_3
)
{
	.reg .pred 	%p<4>;
	.reg .b32 	%r<18>;
	.reg .b64 	%rd<11>;
	.reg .b64 	%fd<72>;
	// demoted variable
	.shared .align 8 .b8 _ZZ3dotiPdS_S_E4temp[4096];
	ld.param.u32 	%r5, [_Z3dotiPdS_S__param_0];
	ld.param.u64 	%rd1, [_Z3dotiPdS_S__param_1];
	ld.param.u64 	%rd2, [_Z3dotiPdS_S__param_2];
	ld.param.u64 	%rd3, [_Z3dotiPdS_S__param_3];
	mov.u32 	%r1, %tid.x;
	mov.u32 	%r6, %ctaid.x;
	mov.u32 	%r7, %ntid.x;
	mad.lo.s32 	%r2, %r6, %r7, %r1;
	setp.ge.s32 	%p1, %r2, %r5;
	@%p1 bra 	$L__BB0_2;
	cvta.to.global.u64 	%rd5, %rd1;
	cvta.to.global.u64 	%rd6, %rd2;
	mul.wide.s32 	%rd7, %r2, 8;
	add.s64 	%rd8, %rd5, %rd7;
	ld.global.f64 	%fd3, [%rd8];
	add.s64 	%rd9, %rd6, %rd7;
	ld.global.f64 	%fd4, [%rd9];
	mul.f64 	%fd5, %fd3, %fd4;
	shl.b32 	%r11, %r1, 3;
	mov.u32 	%r12, _ZZ3dotiPdS_S_E4temp;
	add.s32 	%r13, %r12, %r11;
	st.shared.f64 	[%r13], %fd5;
	bra.uni 	$L__BB0_3;
$L__BB0_2:
	shl.b32 	%r8, %r1, 3;
	mov.u32 	%r9, _ZZ3dotiPdS_S_E4temp;
	add.s32 	%r10, %r9, %r8;
	mov.b64 	%rd4, 0;
	st.shared.u64 	[%r10], %rd4;
$L__BB0_3:
	bar.sync 	0;
	setp.ne.s32 	%p2, %r1, 0;
	@%p2 bra 	$L__BB0_7;
	mov.f64 	%fd71, 0d0000000000000000;
	mov.b32 	%r17, 128;
	mov.u32 	%r15, _ZZ3dotiPdS_S_E4temp;
$L__BB0_5:
	add.s32 	%r16, %r15, %r17;
	ld.shared.f64 	%fd7, [%r16+-128];
	add.f64 	%fd8, %fd71, %fd7;
	ld.shared.f64 	%fd9, [%r16+-120];
	add.f64 	%fd10, %fd8, %fd9;
	ld.shared.f64 	%fd11, [%r16+-112];
	add.f64 	%fd12, %fd10, %fd11;
	ld.shared.f64 	%fd13, [%r16+-104];
	add.f64 	%fd14, %fd12, %fd13;
	ld.shared.f64 	%fd15, [%r16+-96];
	add.f64 	%fd16, %fd14, %fd15;
	ld.shared.f64 	%fd17, [%r16+-88];
	add.f64 	%fd18, %fd16, %fd17;
	ld.shared.f64 	%fd19, [%r16+-80];
	add.f64 	%fd20, %fd18, %fd19;
	ld.shared.f64 	%fd21, [%r16+-72];
	add.f64 	%fd22, %fd20, %fd21;
	ld.shared.f64 	%fd23, [%r16+-64];
	add.f64 	%fd24, %fd22, %fd23;
	ld.shared.f64 	%fd25, [%r16+-56];
	add.f64 	%fd26, %fd24, %fd25;
	ld.shared.f64 	%fd27, [%r16+-48];
	add.f64 	%fd28, %fd26, %fd27;
	ld.shared.f64 	%fd29, [%r16+-40];
	add.f64 	%fd30, %fd28, %fd29;
	ld.shared.f64 	%fd31, [%r16+-32];
	add.f64 	%fd32, %fd30, %fd31;
	ld.shared.f64 	%fd33, [%r16+-24];
	add.f64 	%fd34, %fd32, %fd33;
	ld.shared.f64 	%fd35, [%r16+-16];
	add.f64 	%fd36, %fd34, %fd35;
	ld.shared.f64 	%fd37, [%r16+-8];
	add.f64 	%fd38, %fd36, %fd37;
	ld.shared.f64 	%fd39, [%r16];
	add.f64 	%fd40, %fd38, %fd39;
	ld.shared.f64 	%fd41, [%r16+8];
	add.f64 	%fd42, %fd40, %fd41;
	ld.shared.f64 	%fd43, [%r16+16];
	add.f64 	%fd44, %fd42, %fd43;
	ld.shared.f64 	%fd45, [%r16+24];
	add.f64 	%fd46, %fd44, %fd45;
	ld.shared.f64 	%fd47, [%r16+32];
	add.f64 	%fd48, %fd46, %fd47;
	ld.shared.f64 	%fd49, [%r16+40];
	add.f64 	%fd50, %fd48, %fd49;
	ld.shared.f64 	%fd51, [%r16+48];
	add.f64 	%fd52, %fd50, %fd51;
	ld.shared.f64 	%fd53, [%r16+56];
	add.f64 	%fd54, %fd52, %fd53;
	ld.shared.f64 	%fd55, [%r16+64];
	add.f64 	%fd56, %fd54, %fd55;
	ld.shared.f64 	%fd57, [%r16+72];
	add.f64 	%fd58, %fd56, %fd57;
	ld.shared.f64 	%fd59, [%r16+80];
	add.f64 	%fd60, %fd58, %fd59;
	ld.shared.f64 	%fd61, [%r16+88];
	add.f64 	%fd62, %fd60, %fd61;
	ld.shared.f64 	%fd63, [%r16+96];
	add.f64 	%fd64, %fd62, %fd63;
	ld.shared.f64 	%fd65, [%r16+104];
	add.f64 	%fd66, %fd64, %fd65;
	ld.shared.f64 	%fd67, [%r16+112];
	add.f64 	%fd68, %fd66, %fd67;
	ld.shared.f64 	%fd69, [%r16+120];
	add.f64 	%fd71, %fd68, %fd69;
	add.s32 	%r17, %r17, 256;
	setp.ne.s32 	%p3, %r17, 4224;
	@%p3 bra 	$L__BB0_5;
	cvta.to.global.u64 	%rd10, %rd3;
	atom.global.add.f64 	%fd70, [%rd10], %fd71;
$L__BB0_7:
	ret;

}


// ===== COMPILED SASS (sm_100) =====

	.target	sm_100

	.elftype	@"ET_EXEC"


//--------------------- .note.nv.tkinfo           --------------------------
	.section	.note.nv.tkinfo,"",@"SHT_NOTE"
	.sectionflags	@"SHF_NOTE_NV_TKINFO"
	.tkinfo
        /*0018*/ 	.word	0x00000002
        /*0030*/ 	.string	""
        /*0030*/ 	.string	"ptxas"
        /*0030*/ 	.string	"Cuda compilation tools, release 13.0, V13.0.88"
        /*0030*/ 	.string	"Build cuda_13.0.r13.0/compiler.36424714_0"
        /*0030*/ 	.string	"-arch sm_100 -m 64 "



//--------------------- .note.nv.cuinfo           --------------------------
	.section	.note.nv.cuinfo,"",@"SHT_NOTE"
	.sectionflags	@"SHF_NOTE_NV_CUINFO"
        /*0018*/ 	.short	0x0002
        /*001a*/ 	.short	0x0064
        /*001c*/ 	.short	0x0082
	.zero		2


//--------------------- .nv.info                  --------------------------
	.section	.nv.info,"",@"SHT_CUDA_INFO"
	.align	4


	//----- nvinfo : EIATTR_REGCOUNT
	.align		4
        /*0000*/ 	.byte	0x04, 0x2f
        /*0002*/ 	.short	(.L_1 - .L_0)
	.align		4
.L_0:
        /*0004*/ 	.word	index@(_Z3dotiPdS_S_)
        /*0008*/ 	.word	0x00000016


	//----- nvinfo : EIATTR_FRAME_SIZE
	.align		4
.L_1:
        /*000c*/ 	.byte	0x04, 0x11
        /*000e*/ 	.short	(.L_3 - .L_2)
	.align		4
.L_2:
        /*0010*/ 	.word	index@(_Z3dotiPdS_S_)
        /*0014*/ 	.word	0x00000000


	//----- nvinfo : EIATTR_MIN_STACK_SIZE
	.align		4
.L_3:
        /*0018*/ 	.byte	0x04, 0x12
        /*001a*/ 	.short	(.L_5 - .L_4)
	.align		4
.L_4:
        /*001c*/ 	.word	index@(_Z3dotiPdS_S_)
        /*0020*/ 	.word	0x00000000
.L_5:


//--------------------- .nv.compat                --------------------------
	.section	.nv.compat,"",@"SHT_CUDA_COMPAT_INFO"
	.align	4
        /*0000*/ 	.byte	0x02, 0x09, 0x00, 0x00, 0x02, 0x02, 0x01, 0x00, 0x02, 0x05, 0x05, 0x00, 0x03, 0x07, 0x01, 0x01
        /*0010*/ 	.byte	0x02, 0x03, 0x00, 0x00, 0x02, 0x06, 0x01, 0x00, 0x04, 0x0b, 0x08, 0x00, 0x01, 0x00, 0x00, 0x00
        /*0020*/ 	.byte	0x00, 0x00, 0x00, 0x00


//--------------------- .nv.info._Z3dotiPdS_S_    --------------------------
	.section	.nv.info._Z3dotiPdS_S_,"",@"SHT_CUDA_INFO"
	.sectionflags	@""
	.align	4


	//----- nvinfo : EIATTR_CUDA_API_VERSION
	.align		4
        /*0000*/ 	.byte	0x04, 0x37
        /*0002*/ 	.short	(.L_7 - .L_6)
.L_6:
        /*0004*/ 	.word	0x00000082


	//----- nvinfo : EIATTR_KPARAM_INFO
	.align		4
.L_7:
        /*0008*/ 	.byte	0x04, 0x17
        /*000a*/ 	.short	(.L_9 - .L_8)
.L_8:
        /*000c*/ 	.word	0x00000000
        /*0010*/ 	.short	0x0003
        /*0012*/ 	.short	0x0018
        /*0014*/ 	.byte	0x00, 0xf5, 0x21, 0x00


	//----- nvinfo : EIATTR_KPARAM_INFO
	.align		4
.L_9:
        /*0018*/ 	.byte	0x04, 0x17
        /*001a*/ 	.short	(.L_11 - .L_10)
.L_10:
        /*001c*/ 	.word	0x00000000
        /*0020*/ 	.short	0x0002
        /*0022*/ 	.short	0x0010
        /*0024*/ 	.byte	0x00, 0xf5, 0x21, 0x00


	//----- nvinfo : EIATTR_KPARAM_INFO
	.align		4
.L_11:
        /*0028*/ 	.byte	0x04, 0x17
        /*002a*/ 	.short	(.L_13 - .L_12)
.L_12:
        /*002c*/ 	.word	0x00000000
        /*0030*/ 	.short	0x0001
        /*0032*/ 	.short	0x0008
        /*0034*/ 	.byte	0x00, 0xf5, 0x21, 0x00


	//----- nvinfo : EIATTR_KPARAM_INFO
	.align		4
.L_13:
        /*0038*/ 	.byte	0x04, 0x17
        /*003a*/ 	.short	(.L_15 - .L_14)
.L_14:
        /*003c*/ 	.word	0x00000000
        /*0040*/ 	.short	0x0000
        /*0042*/ 	.short	0x0000
        /*0044*/ 	.byte	0x00, 0xf0, 0x11, 0x00


	//----- nvinfo : EIATTR_SPARSE_MMA_MASK
	.align		4
.L_15:
        /*0048*/ 	.byte	0x03, 0x50
        /*004a*/ 	.short	0x0000


	//----- nvinfo : EIATTR_MAXREG_COUNT
	.align		4
        /*004c*/ 	.byte	0x03, 0x1b
        /*004e*/ 	.short	0x00ff


	//----- nvinfo : EIATTR_NUM_BARRIERS
	.align		4
        /*0050*/ 	.byte	0x02, 0x4c
        /*0052*/ 	.byte	0x01
	.zero		1


	//----- nvinfo : EIATTR_MERCURY_ISA_VERSION
	.align		4
        /*0054*/ 	.byte	0x03, 0x5f
        /*0056*/ 	.short	0x0101


	//----- nvinfo : EIATTR_VRC_CTA_INIT_COUNT
	.align		4
        /*0058*/ 	.byte	0x02, 0x4a
	.zero		1
	.zero		1


	//----- nvinfo : EIATTR_EXIT_INSTR_OFFSETS
	.align		4
        /*005c*/ 	.byte	0x04, 0x1c
        /*005e*/ 	.short	(.L_17 - .L_16)


	//   ....[0]....
.L_16:
        /*0060*/ 	.word	0x00000210


	//   ....[1]....
        /*0064*/ 	.word	0x00000590


	//----- nvinfo : EIATTR_CRS_STACK_SIZE
	.align		4
.L_17:
        /*0068*/ 	.byte	0x04, 0x1e
        /*006a*/ 	.short	(.L_19 - .L_18)
.L_18:
        /*006c*/ 	.word	0x00000000


	//----- nvinfo : EIATTR_CBANK_PARAM_SIZE
	.align		4
.L_19:
        /*0070*/ 	.byte	0x03, 0x19
        /*0072*/ 	.short	0x0020


	//----- nvinfo : EIATTR_PARAM_CBANK
	.align		4
        /*0074*/ 	.byte	0x04, 0x0a
        /*0076*/ 	.short	(.L_21 - .L_20)
	.align		4
.L_20:
        /*0078*/ 	.word	index@(.nv.constant0._Z3dotiPdS_S_)
        /*007c*/ 	.short	0x0380
        /*007e*/ 	.short	0x0020


	//----- nvinfo : EIATTR_SW_WAR
	.align		4
.L_21:
        /*0080*/ 	.byte	0x04, 0x36
        /*0082*/ 	.short	(.L_23 - .L_22)
.L_22:
        /*0084*/ 	.word	0x00000008
.L_23:


//--------------------- .nv.callgraph             --------------------------
	.section	.nv.callgraph,"",@"SHT_CUDA_CALLGRAPH"
	.align	4
	.sectionentsize	8
	.align		4
        /*0000*/ 	.word	0x00000000
	.align		4
        /*0004*/ 	.word	0xffffffff
	.align		4
        /*0008*/ 	.word	0x00000000
	.align		4
        /*000c*/ 	.word	0xfffffffe
	.align		4
        /*0010*/ 	.word	0x00000000
	.align		4
        /*0014*/ 	.word	0xfffffffd
	.align		4
        /*0018*/ 	.word	0x00000000
	.align		4
        /*001c*/ 	.word	0xfffffffc


//--------------------- .text._Z3dotiPdS_S_       --------------------------
	.section	.text._Z3dotiPdS_S_,"ax",@progbits
	.align	128
        .global         _Z3dotiPdS_S_
        .type           _Z3dotiPdS_S_,@function
        .size           _Z3dotiPdS_S_,(.L_x_5 - _Z3dotiPdS_S_)
        .other          _Z3dotiPdS_S_,@"STO_CUDA_ENTRY STV_DEFAULT"
_Z3dotiPdS_S_:
.text._Z3dotiPdS_S_:
[----:B------:R-:W-:Y:S01]  /*0000*/  LDC R1, c[0x0][0x37c] ;  /* 0x0000df00ff017b82 */ /* 0x000fe20000000800 */
[----:B------:R-:W0:Y:S07]  /*0010*/  S2R R11, SR_TID.X ;  /* 0x00000000000b7919 */ /* 0x000e2e0000002100 */
[----:B------:R-:W0:Y:S01]  /*0020*/  S2UR UR4, SR_CTAID.X ;  /* 0x00000000000479c3 */ /* 0x000e220000002500 */
[----:B------:R-:W1:Y:S01]  /*0030*/  LDCU UR5, c[0x0][0x380] ;  /* 0x00007000ff0577ac */ /* 0x000e620008000800 */
[----:B------:R-:W-:Y:S01]  /*0040*/  BSSY.RECONVERGENT B0, `(.L_x_0) ;  /* 0x000001a000007945 */ /* 0x000fe20003800200 */
[----:B------:R-:W2:Y:S05]  /*0050*/  LDCU.64 UR6, c[0x0][0x358] ;  /* 0x00006b00ff0677ac */ /* 0x000eaa0008000a00 */
[----:B------:R-:W0:Y:S02]  /*0060*/  LDC R0, c[0x0][0x360] ;  /* 0x0000d800ff007b82 */ /* 0x000e240000000800 */
[----:B0-----:R-:W-:-:S05]  /*0070*/  IMAD R7, R0, UR4, R11 ;  /* 0x0000000400077c24 */ /* 0x001fca000f8e020b */
[----:B-1----:R-:W-:-:S13]  /*0080*/  ISETP.GE.AND P0, PT, R7, UR5, PT ;  /* 0x0000000507007c0c */ /* 0x002fda000bf06270 */
[----:B--2---:R-:W-:Y:S05]  /*0090*/  @P0 BRA `(.L_x_1) ;  /* 0x0000000000380947 */ /* 0x004fea0003800000 */
[----:B------:R-:W0:Y:S08]  /*00a0*/  LDC.64 R2, c[0x0][0x388] ;  /* 0x0000e200ff027b82 */ /* 0x000e300000000a00 */
[----:B------:R-:W1:Y:S01]  /*00b0*/  LDC.64 R4, c[0x0][0x390] ;  /* 0x0000e400ff047b82 */ /* 0x000e620000000a00 */
[----:B0-----:R-:W-:-:S06]  /*00c0*/  IMAD.WIDE R2, R7, 0x8, R2 ;  /* 0x0000000807027825 */ /* 0x001fcc00078e0202 */
[----:B------:R-:W2:Y:S01]  /*00d0*/  LDG.E.64 R2, desc[UR6][R2.64] ;  /* 0x0000000602027981 */ /* 0x000ea2000c1e1b00 */
[----:B-1----:R-:W-:-:S06]  /*00e0*/  IMAD.WIDE R4, R7, 0x8, R4 ;  /* 0x0000000807047825 */ /* 0x002fcc00078e0204 */
[----:B------:R-:W2:Y:S01]  /*00f0*/  LDG.E.64 R4, desc[UR6][R4.64] ;  /* 0x0000000604047981 */ /* 0x000ea2000c1e1b00 */
[----:B------:R-:W0:Y:S01]  /*0100*/  S2UR UR5, SR_CgaCtaId ;  /* 0x00000000000579c3 */ /* 0x000e220000008800 */
[----:B------:R-:W-:Y:S02]  /*0110*/  UMOV UR4, 0x400 ;  /* 0x0000040000047882 */ /* 0x000fe40000000000 */
[----:B0-----:R-:W-:-:S06]  /*0120*/  ULEA UR4, UR5, UR4, 0x18 ;  /* 0x0000000405047291 */ /* 0x001fcc000f8ec0ff */
[----:B------:R-:W-:-:S04]  /*0130*/  IMAD.U32 R0, RZ, RZ, UR4 ;  /* 0x00000004ff007e24 */ /* 0x000fc8000f8e00ff */
[----:B------:R-:W-:Y:S01]  /*0140*/  IMAD R9, R11, 0x8, R0 ;  /* 0x000000080b097824 */ /* 0x000fe200078e0200 */
[----:B--2---:R-:W-:-:S07]  /*0150*/  DMUL R6, R2, R4 ;  /* 0x0000000402067228 */ /* 0x004fce0000000000 */
[----:B------:R1:W-:Y:S01]  /*0160*/  STS.64 [R9], R6 ;  /* 0x0000000609007388 */ /* 0x0003e20000000a00 */
[----:B------:R-:W-:Y:S05]  /*0170*/  BRA `(.L_x_2) ;  /* 0x0000000000187947 */ /* 0x000fea0003800000 */
.L_x_1:
[----:B------:R-:W0:Y:S01]  /*0180*/  S2UR UR5, SR_CgaCtaId ;  /* 0x00000000000579c3 */ /* 0x000e220000008800 */
[----:B------:R-:W-:Y:S02]  /*0190*/  UMOV UR4, 0x400 ;  /* 0x0000040000047882 */ /* 0x000fe40000000000 */
[----:B0-----:R-:W-:-:S06]  /*01a0*/  ULEA UR4, UR5, UR4, 0x18 ;  /* 0x0000000405047291 */ /* 0x001fcc000f8ec0ff */
[----:B------:R-:W-:-:S04]  /*01b0*/  MOV R0, UR4 ;  /* 0x0000000400007c02 */ /* 0x000fc80008000f00 */
[----:B------:R-:W-:-:S05]  /*01c0*/  LEA R2, R11, R0, 0x3 ;  /* 0x000000000b027211 */ /* 0x000fca00078e18ff */
[----:B------:R0:W-:Y:S02]  /*01d0*/  STS.64 [R2], RZ ;  /* 0x000000ff02007388 */ /* 0x0001e40000000a00 */
.L_x_2:
[----:B------:R-:W-:Y:S05]  /*01e0*/  BSYNC.RECONVERGENT B0 ;  /* 0x0000000000007941 */ /* 0x000fea0003800200 */
.L_x_0:
[----:B------:R-:W-:Y:S01]  /*01f0*/  BAR.SYNC.DEFER_BLOCKING 0x0 ;  /* 0x0000000000007b1d */ /* 0x000fe20000010000 */
[----:B------:R-:W-:-:S13]  /*0200*/  ISETP.NE.AND P0, PT, R11, RZ, PT ;  /* 0x000000ff0b00720c */ /* 0x000fda0003f05270 */
[----:B------:R-:W-:Y:S05]  /*0210*/  @P0 EXIT ;  /* 0x000000000000094d */ /* 0x000fea0003800000 */
[----:B------:R-:W-:Y:S01]  /*0220*/  CS2R R14, SRZ ;  /* 0x00000000000e7805 */ /* 0x000fe2000001ff00 */
[----:B------:R-:W-:-:S06]  /*0230*/  UMOV UR4, 0x80 ;  /* 0x0000008000047882 */ /* 0x000fcc0000000000 */
.L_x_3:
[----:B------:R-:W2:Y:S04]  /*0240*/  LDS.128 R16, [R0+UR4+-0x80] ;  /* 0xffff800400107984 */ /* 0x000ea80008000c00 */
[----:B-1----:R-:W1:Y:S04]  /*0250*/  LDS.128 R8, [R0+UR4+-0x70] ;  /* 0xffff900400087984 */ /* 0x002e680008000c00 */
[----:B------:R-:W3:Y:S01]  /*0260*/  LDS.128 R4, [R0+UR4+-0x60] ;  /* 0xffffa00400047984 */ /* 0x000ee20008000c00 */
[----:B--2---:R-:W-:-:S03]  /*0270*/  DADD R16, R16, R14 ;  /* 0x0000000010107229 */ /* 0x004fc6000000000e */
[----:B------:R-:W2:Y:S05]  /*0280*/  LDS.128 R12, [R0+UR4+-0x50] ;  /* 0xffffb004000c7984 */ /* 0x000eaa0008000c00 */
[----:B------:R-:W-:-:S08]  /*0290*/  DADD R16, R16, R18 ;  /* 0x0000000010107229 */ /* 0x000fd00000000012 */
[----:B-1----:R-:W-:-:S08]  /*02a0*/  DADD R8, R16, R8 ;  /* 0x0000000010087229 */ /* 0x002fd00000000008 */
[----:B0-----:R-:W-:Y:S02]  /*02b0*/  DADD R2, R8, R10 ;  /* 0x0000000008027229 */ /* 0x001fe4000000000a */
[----:B------:R-:W0:Y:S06]  /*02c0*/  LDS.128 R8, [R0+UR4+-0x40] ;  /* 0xffffc00400087984 */ /* 0x000e2c0008000c00 */
[----:B---3--:R-:W-:-:S08]  /*02d0*/  DADD R2, R2, R4 ;  /* 0x0000000002027229 */ /* 0x008fd00000000004 */
[----:B------:R-:W-:Y:S01]  /*02e0*/  DADD R2, R2, R6 ;  /* 0x0000000002027229 */ /* 0x000fe20000000006 */
[----:B------:R-:W1:Y:S07]  /*02f0*/  LDS.128 R4, [R0+UR4+-0x30] ;  /* 0xffffd00400047984 */ /* 0x000e6e0008000c00 */
[----:B--2---:R-:W-:-:S08]  /*0300*/  DADD R2, R2, R12 ;  /* 0x0000000002027229 */ /* 0x004fd0000000000c */
[----:B------:R-:W-:Y:S01]  /*0310*/  DADD R2, R2, R14 ;  /* 0x0000000002027229 */ /* 0x000fe2000000000e */
[----:B------:R-:W2:Y:S07]  /*0320*/  LDS.128 R12, [R0+UR4+-0x20] ;  /* 0xffffe004000c7984 */ /* 0x000eae0008000c00 */
[----:B0-----:R-:W-:-:S08]  /*0330*/  DADD R2, R2, R8 ;  /* 0x0000000002027229 */ /* 0x001fd00000000008 */
[----:B------:R-:W-:Y:S01]  /*0340*/  DADD R2, R2, R10 ;  /* 0x0000000002027229 */ /* 0x000fe2000000000a */
[----:B------:R-:W0:Y:S07]  /*0350*/  LDS.128 R8, [R0+UR4+-0x10] ;  /* 0xfffff00400087984 */ /* 0x000e2e0008000c00 */
[----:B-1----:R-:W-:-:S08]  /*0360*/  DADD R2, R2, R4 ;  /* 0x0000000002027229 */ /* 0x002fd00000000004 */
[----:B------:R-:W-:Y:S01]  /*0370*/  DADD R2, R2, R6 ;  /* 0x0000000002027229 */ /* 0x000fe20000000006 */
[----:B------:R-:W1:Y:S07]  /*0380*/  LDS.128 R4, [R0+UR4] ;  /* 0x0000000400047984 */ /* 0x000e6e0008000c00 */
[----:B--2---:R-:W-:-:S08]  /*0390*/  DADD R2, R2, R12 ;  /* 0x0000000002027229 */ /* 0x004fd0000000000c */
[----:B------:R-:W-:Y:S01]  /*03a0*/  DADD R2, R2, R14 ;  /* 0x0000000002027229 */ /* 0x000fe2000000000e */
[----:B------:R-:W2:Y:S07]  /*03b0*/  LDS.128 R12, [R0+UR4+0x10] ;  /* 0x00001004000c7984 */ /* 0x000eae0008000c00 */
[----:B0-----:R-:W-:-:S08]  /*03c0*/  DADD R2, R2, R8 ;  /* 0x0000000002027229 */ /* 0x001fd00000000008 */
[----:B------:R-:W-:Y:S01]  /*03d0*/  DADD R2, R2, R10 ;  /* 0x0000000002027229 */ /* 0x000fe2000000000a */
[----:B------:R-:W0:Y:S07]  /*03e0*/  LDS.128 R8, [R0+UR4+0x20] ;  /* 0x0000200400087984 */ /* 0x000e2e0008000c00 */
[----:B-1----:R-:W-:-:S08]  /*03f0*/  DADD R2, R2, R4 ;  /* 0x0000000002027229 */ /* 0x002fd00000000004 */
[----:B------:R-:W-:Y:S01]  /*0400*/  DADD R2, R2, R6 ;  /* 0x0000000002027229 */ /* 0x000fe20000000006 */
[----:B------:R-:W1:Y:S07]  /*0410*/  LDS.128 R4, [R0+UR4+0x30] ;  /* 0x0000300400047984 */ /* 0x000e6e0008000c00 */
        /* <DEDUP_REMOVED lines=11> */
[----:B------:R-:W2:Y:S01]  /*04d0*/  LDS.128 R12, [R0+UR4+0x70] ;  /* 0x00007004000c7984 */ /* 0x000ea20008000c00 */
[----:B------:R-:W-:-:S04]  /*04e0*/  UIADD3 UR4, UPT, UPT, UR4, 0x100, URZ ;  /* 0x0000010004047890 */ /* 0x000fc8000fffe0ff */
[----:B------:R-:W-:Y:S02]  /*04f0*/  UISETP.NE.AND UP0, UPT, UR4, 0x1080, UPT ;  /* 0x000010800400788c */ /* 0x000fe4000bf05270 */
[----:B0-----:R-:W-:-:S08]  /*0500*/  DADD R2, R2, R8 ;  /* 0x0000000002027229 */ /* 0x001fd00000000008 */
[----:B------:R-:W-:-:S08]  /*0510*/  DADD R2, R2, R10 ;  /* 0x0000000002027229 */ /* 0x000fd0000000000a */
[----:B-1----:R-:W-:-:S08]  /*0520*/  DADD R2, R2, R4 ;  /* 0x0000000002027229 */ /* 0x002fd00000000004 */
[----:B------:R-:W-:-:S08]  /*0530*/  DADD R2, R2, R6 ;  /* 0x0000000002027229 */ /* 0x000fd00000000006 */
[----:B--2---:R-:W-:-:S08]  /*0540*/  DADD R2, R2, R12 ;  /* 0x0000000002027229 */ /* 0x004fd0000000000c */
[----:B------:R-:W-:Y:S01]  /*0550*/  DADD R14, R2, R14 ;  /* 0x00000000020e7229 */ /* 0x000fe2000000000e */
[----:B------:R-:W-:Y:S10]  /*0560*/  BRA.U UP0, `(.L_x_3) ;  /* 0xfffffffd00347547 */ /* 0x000ff4000b83ffff */
[----:B------:R-:W0:Y:S02]  /*0570*/  LDC.64 R2, c[0x0][0x398] ;  /* 0x0000e600ff027b82 */ /* 0x000e240000000a00 */
[----:B0-----:R-:W-:Y:S01]  /*0580*/  REDG.E.ADD.F64.RN.STRONG.GPU desc[UR6][R2.64], R14 ;  /* 0x0000000e020079a6 */ /* 0x001fe2000c12ff06 */
[----:B------:R-:W-:Y:S05]  /*0590*/  EXIT ;  /* 0x000000000000794d */ /* 0x000fea0003800000 */
.L_x_4:
[----:B------:R-:W-:-:S00]  /*05a0*/  BRA `(.L_x_4) ;  /* 0xfffffffc00fc7947 */ /* 0x000fc0000383ffff */
[----:B------:R-:W-:-:S00]  /*05b0*/  NOP ;  /* 0x0000000000007918 */ /* 0x000fc00000000000 */
        /* <DEDUP_REMOVED lines=12> */
.L_x_5:


//--------------------- .nv.shared._Z3dotiPdS_S_  --------------------------
	.section	.nv.shared._Z3dotiPdS_S_,"aw",@nobits
	.sectionflags	@""
	.align	8
.nv.shared._Z3dotiPdS_S_:
	.zero		5120


//--------------------- .nv.shared.reserved.0     --------------------------
	.section	.nv.shared.reserved.0,"aw",@nobits
	.weak		__nv_reservedSMEM_offset_0_alias
	.size		__nv_reservedSMEM_offset_0_alias, 0, 64
	.other		__nv_reservedSMEM_offset_0_alias,@"STO_CUDA_RESERVED_SHARED STV_DEFAULT"
__nv_reservedSMEM_offset_0_alias:
	.zero		0
	.zero		64


//--------------------- .nv.constant0._Z3dotiPdS_S_ --------------------------
	.section	.nv.constant0._Z3dotiPdS_S_,"a",@progbits
	.sectionflags	@""
	.align	4
.nv.constant0._Z3dotiPdS_S_:
	.zero		928


//--------------------- SYMBOLS --------------------------

	.type		.nv.reservedSmem.offset0,@object
	.size		.nv.reservedSmem.offset0,0x4
	.type		.nv.reservedSmem.cap,@object
	.size		.nv.reservedSmem.cap,0x4
